//
// Generated by NVIDIA NVVM Compiler
//
// Compiler Build ID: CL-36424714
// Cuda compilation tools, release 13.0, V13.0.88
// Based on NVVM 20.0.0
//

.version 9.0
.target sm_100
.address_size 64

	// .globl	_Z7reduce0PfS_i
.extern .shared .align 16 .b8 sdata[];

.visible .entry _Z7reduce0PfS_i(
	.param .u64 .ptr .align 1 _Z7reduce0PfS_i_param_0,
	.param .u64 .ptr .align 1 _Z7reduce0PfS_i_param_1,
	.param .u32 _Z7reduce0PfS_i_param_2
)
{
	.reg .pred 	%p<5>;
	.reg .b32 	%r<19>;
	.reg .b32 	%f<6>;
	.reg .b64 	%rd<9>;

	ld.param.u64 	%rd2, [_Z7reduce0PfS_i_param_0];
	ld.param.u64 	%rd1, [_Z7reduce0PfS_i_param_1];
	cvta.to.global.u64 	%rd3, %rd2;
	mov.u32 	%r1, %tid.x;
	mov.u32 	%r2, %ctaid.x;
	mov.u32 	%r3, %ntid.x;
	mad.lo.s32 	%r7, %r2, %r3, %r1;
	mul.wide.u32 	%rd4, %r7, 4;
	add.s64 	%rd5, %rd3, %rd4;
	ld.global.f32 	%f1, [%rd5];
	shl.b32 	%r8, %r1, 2;
	mov.u32 	%r9, sdata;
	add.s32 	%r10, %r9, %r8;
	st.shared.f32 	[%r10], %f1;
	bar.sync 	0;
	setp.lt.u32 	%p1, %r3, 2;
	@%p1 bra 	$L__BB0_5;
	mov.b32 	%r18, 1;
$L__BB0_2:
	shl.b32 	%r5, %r18, 1;
	mul.lo.s32 	%r6, %r5, %r1;
	setp.ge.u32 	%p2, %r6, %r3;
	@%p2 bra 	$L__BB0_4;
	add.s32 	%r12, %r6, %r18;
	shl.b32 	%r13, %r12, 2;
	add.s32 	%r15, %r9, %r13;
	ld.shared.f32 	%f2, [%r15];
	shl.b32 	%r16, %r6, 2;
	add.s32 	%r17, %r9, %r16;
	ld.shared.f32 	%f3, [%r17];
	add.f32 	%f4, %f2, %f3;
	st.shared.f32 	[%r17], %f4;
$L__BB0_4:
	bar.sync 	0;
	setp.lt.u32 	%p3, %r5, %r3;
	mov.u32 	%r18, %r5;
	@%p3 bra 	$L__BB0_2;
$L__BB0_5:
	setp.ne.s32 	%p4, %r1, 0;
	@%p4 bra 	$L__BB0_7;
	ld.shared.f32 	%f5, [sdata];
	cvta.to.global.u64 	%rd6, %rd1;
	mul.wide.u32 	%rd7, %r2, 4;
	add.s64 	%rd8, %rd6, %rd7;
	st.global.f32 	[%rd8], %f5;
$L__BB0_7:
	ret;

}


// ===== COMPILED SASS (sm_100) =====

	.target	sm_100

	.elftype	@"ET_EXEC"


//--------------------- .note.nv.tkinfo           --------------------------
	.section	.note.nv.tkinfo,"",@"SHT_NOTE"
	.sectionflags	@"SHF_NOTE_NV_TKINFO"
	.tkinfo
        /*0018*/ 	.word	0x00000002
        /*0030*/ 	.string	""
        /*0030*/ 	.string	"ptxas"
        /*0030*/ 	.string	"Cuda compilation tools, release 13.0, V13.0.88"
        /*0030*/ 	.string	"Build cuda_13.0.r13.0/compiler.36424714_0"
        /*0030*/ 	.string	"-arch sm_100 -m 64 "



//--------------------- .note.nv.cuinfo           --------------------------
	.section	.note.nv.cuinfo,"",@"SHT_NOTE"
	.sectionflags	@"SHF_NOTE_NV_CUINFO"
        /*0018*/ 	.short	0x0002
        /*001a*/ 	.short	0x0064
        /*001c*/ 	.short	0x0082
	.zero		2


//--------------------- .nv.info                  --------------------------
	.section	.nv.info,"",@"SHT_CUDA_INFO"
	.align	4


	//----- nvinfo : EIATTR_REGCOUNT
	.align		4
        /*0000*/ 	.byte	0x04, 0x2f
        /*0002*/ 	.short	(.L_1 - .L_0)
	.align		4
.L_0:
        /*0004*/ 	.word	index@(_Z7reduce0PfS_i)
        /*0008*/ 	.word	0x0000000a


	//----- nvinfo : EIATTR_FRAME_SIZE
	.align		4
.L_1:
        /*000c*/ 	.byte	0x04, 0x11
        /*000e*/ 	.short	(.L_3 - .L_2)
	.align		4
.L_2:
        /*0010*/ 	.word	index@(_Z7reduce0PfS_i)
        /*0014*/ 	.word	0x00000000


	//----- nvinfo : EIATTR_MIN_STACK_SIZE
	.align		4
.L_3:
        /*0018*/ 	.byte	0x04, 0x12
        /*001a*/ 	.short	(.L_5 - .L_4)
	.align		4
.L_4:
        /*001c*/ 	.word	index@(_Z7reduce0PfS_i)
        /*0020*/ 	.word	0x00000000
.L_5:


//--------------------- .nv.compat                --------------------------
	.section	.nv.compat,"",@"SHT_CUDA_COMPAT_INFO"
	.align	4
        /*0000*/ 	.byte	0x02, 0x09, 0x00, 0x00, 0x02, 0x02, 0x01, 0x00, 0x02, 0x05, 0x05, 0x00, 0x03, 0x07, 0x01, 0x01
        /*0010*/ 	.byte	0x02, 0x03, 0x00, 0x00, 0x02, 0x06, 0x01, 0x00, 0x04, 0x0b, 0x08, 0x00, 0x09, 0x00, 0x00, 0x00
        /*0020*/ 	.byte	0x00, 0x00, 0x00, 0x00


//--------------------- .nv.info._Z7reduce0PfS_i  --------------------------
	.section	.nv.info._Z7reduce0PfS_i,"",@"SHT_CUDA_INFO"
	.sectionflags	@""
	.align	4


	//----- nvinfo : EIATTR_CUDA_API_VERSION
	.align		4
        /*0000*/ 	.byte	0x04, 0x37
        /*0002*/ 	.short	(.L_7 - .L_6)
.L_6:
        /*0004*/ 	.word	0x00000082


	//----- nvinfo : EIATTR_KPARAM_INFO
	.align		4
.L_7:
        /*0008*/ 	.byte	0x04, 0x17
        /*000a*/ 	.short	(.L_9 - .L_8)
.L_8:
        /*000c*/ 	.word	0x00000000
        /*0010*/ 	.short	0x0002
        /*0012*/ 	.short	0x0010
        /*0014*/ 	.byte	0x00, 0xf0, 0x11, 0x00


	//----- nvinfo : EIATTR_KPARAM_INFO
	.align		4
.L_9:
        /*0018*/ 	.byte	0x04, 0x17
        /*001a*/ 	.short	(.L_11 - .L_10)
.L_10:
        /*001c*/ 	.word	0x00000000
        /*0020*/ 	.short	0x0001
        /*0022*/ 	.short	0x0008
        /*0024*/ 	.byte	0x00, 0xf5, 0x21, 0x00


	//----- nvinfo : EIATTR_KPARAM_INFO
	.align		4
.L_11:
        /*0028*/ 	.byte	0x04, 0x17
        /*002a*/ 	.short	(.L_13 - .L_12)
.L_12:
        /*002c*/ 	.word	0x00000000
        /*0030*/ 	.short	0x0000
        /*0032*/ 	.short	0x0000
        /*0034*/ 	.byte	0x00, 0xf5, 0x21, 0x00


	//----- nvinfo : EIATTR_SPARSE_MMA_MASK
	.align		4
.L_13:
        /*0038*/ 	.byte	0x03, 0x50
        /*003a*/ 	.short	0x0000


	//----- nvinfo : EIATTR_MAXREG_COUNT
	.align		4
        /*003c*/ 	.byte	0x03, 0x1b
        /*003e*/ 	.short	0x00ff


	//----- nvinfo : EIATTR_NUM_BARRIERS
	.align		4
        /*0040*/ 	.byte	0x02, 0x4c
        /*0042*/ 	.byte	0x01
	.zero		1


	//----- nvinfo : EIATTR_MERCURY_ISA_VERSION
	.align		4
        /*0044*/ 	.byte	0x03, 0x5f
        /*0046*/ 	.short	0x0101


	//----- nvinfo : EIATTR_VRC_CTA_INIT_COUNT
	.align		4
        /*0048*/ 	.byte	0x02, 0x4a
	.zero		1
	.zero		1


	//----- nvinfo : EIATTR_EXIT_INSTR_OFFSETS
	.align		4
        /*004c*/ 	.byte	0x04, 0x1c
        /*004e*/ 	.short	(.L_15 - .L_14)


	//   ....[0]....
.L_14:
        /*0050*/ 	.word	0x00000210


	//   ....[1]....
        /*0054*/ 	.word	0x00000290


	//----- nvinfo : EIATTR_CBANK_PARAM_SIZE
	.align		4
.L_15:
        /*0058*/ 	.byte	0x03, 0x19
        /*005a*/ 	.short	0x0014


	//----- nvinfo : EIATTR_PARAM_CBANK
	.align		4
        /*005c*/ 	.byte	0x04, 0x0a
        /*005e*/ 	.short	(.L_17 - .L_16)
	.align		4
.L_16:
        /*0060*/ 	.word	index@(.nv.constant0._Z7reduce0PfS_i)
        /*0064*/ 	.short	0x0380
        /*0066*/ 	.short	0x0014


	//----- nvinfo : EIATTR_SW_WAR
	.align		4
.L_17:
        /*0068*/ 	.byte	0x04, 0x36
        /*006a*/ 	.short	(.L_19 - .L_18)
.L_18:
        /*006c*/ 	.word	0x00000008
.L_19:


//--------------------- .nv.callgraph             --------------------------
	.section	.nv.callgraph,"",@"SHT_CUDA_CALLGRAPH"
	.align	4
	.sectionentsize	8
	.align		4
        /*0000*/ 	.word	0x00000000
	.align		4
        /*0004*/ 	.word	0xffffffff
	.align		4
        /*0008*/ 	.word	0x00000000
	.align		4
        /*000c*/ 	.word	0xfffffffe
	.align		4
        /*0010*/ 	.word	0x00000000
	.align		4
        /*0014*/ 	.word	0xfffffffd
	.align		4
        /*0018*/ 	.word	0x00000000
	.align		4
        /*001c*/ 	.word	0xfffffffc


//--------------------- .text._Z7reduce0PfS_i     --------------------------
	.section	.text._Z7reduce0PfS_i,"ax",@progbits
	.align	128
        .global         _Z7reduce0PfS_i
        .type           _Z7reduce0PfS_i,@function
        .size           _Z7reduce0PfS_i,(.L_x_3 - _Z7reduce0PfS_i)
        .other          _Z7reduce0PfS_i,@"STO_CUDA_ENTRY STV_DEFAULT"
_Z7reduce0PfS_i:
.text._Z7reduce0PfS_i:
[----:B------:R-:W-:Y:S01]  /*0000*/  LDC R1, c[0x0][0x37c] ;  /* 0x0000df00ff017b82 */ /* 0x000fe20000000800 */
[----:B------:R-:W0:Y:S07]  /*0010*/  S2R R4, SR_TID.X ;  /* 0x0000000000047919 */ /* 0x000e2e0000002100 */
[----:B------:R-:W1:Y:S01]  /*0020*/  LDC.64 R2, c[0x0][0x380] ;  /* 0x0000e000ff027b82 */ /* 0x000e620000000a00 */
[----:B------:R-:W0:Y:S01]  /*0030*/  LDCU UR7, c[0x0][0x360] ;  /* 0x00006c00ff0777ac */ /* 0x000e220008000800 */
[----:B------:R-:W0:Y:S01]  /*0040*/  S2R R7, SR_CTAID.X ;  /* 0x0000000000077919 */ /* 0x000e220000002500 */
[----:B------:R-:W2:Y:S01]  /*0050*/  LDCU.64 UR8, c[0x0][0x358] ;  /* 0x00006b00ff0877ac */ /* 0x000ea20008000a00 */
[----:B0-----:R-:W-:-:S04]  /*0060*/  IMAD R5, R7, UR7, R4 ;  /* 0x0000000707057c24 */ /* 0x001fc8000f8e0204 */
[----:B-1----:R-:W-:-:S06]  /*0070*/  IMAD.WIDE.U32 R2, R5, 0x4, R2 ;  /* 0x0000000405027825 */ /* 0x002fcc00078e0002 */
[----:B--2---:R-:W2:Y:S01]  /*0080*/  LDG.E R2, desc[UR8][R2.64] ;  /* 0x0000000802027981 */ /* 0x004ea2000c1e1900 */
[----:B------:R-:W0:Y:S01]  /*0090*/  S2UR UR5, SR_CgaCtaId ;  /* 0x00000000000579c3 */ /* 0x000e220000008800 */
[----:B------:R-:W-:Y:S01]  /*00a0*/  UMOV UR4, 0x400 ;  /* 0x0000040000047882 */ /* 0x000fe20000000000 */
[----:B------:R-:W-:Y:S01]  /*00b0*/  UISETP.GE.U32.AND UP0, UPT, UR7, 0x2, UPT ;  /* 0x000000020700788c */ /* 0x000fe2000bf06070 */
[----:B------:R-:W-:Y:S01]  /*00c0*/  ISETP.NE.AND P1, PT, R4, RZ, PT ;  /* 0x000000ff0400720c */ /* 0x000fe20003f25270 */
[----:B0-----:R-:W-:-:S06]  /*00d0*/  ULEA UR4, UR5, UR4, 0x18 ;  /* 0x0000000405047291 */ /* 0x001fcc000f8ec0ff */
[----:B------:R-:W-:-:S05]  /*00e0*/  LEA R5, R4, UR4, 0x2 ;  /* 0x0000000404057c11 */ /* 0x000fca000f8e10ff */
[----:B--2---:R0:W-:Y:S01]  /*00f0*/  STS [R5], R2 ;  /* 0x0000000205007388 */ /* 0x0041e20000000800 */
[----:B------:R-:W-:Y:S06]  /*0100*/  BAR.SYNC.DEFER_BLOCKING 0x0 ;  /* 0x0000000000007b1d */ /* 0x000fec0000010000 */
[----:B------:R-:W-:Y:S05]  /*0110*/  BRA.U !UP0, `(.L_x_0) ;  /* 0x00000001083c7547 */ /* 0x000fea000b800000 */
[----:B------:R-:W-:-:S05]  /*0120*/  UMOV UR5, 0x1 ;  /* 0x0000000100057882 */ /* 0x000fca0000000000 */
.L_x_1:
[----:B------:R-:W-:-:S04]  /*0130*/  USHF.L.U32 UR6, UR5, 0x1, URZ ;  /* 0x0000000105067899 */ /* 0x000fc800080006ff */
[----:B------:R-:W-:Y:S02]  /*0140*/  UISETP.GE.U32.AND UP0, UPT, UR6, UR7, UPT ;  /* 0x000000070600728c */ /* 0x000fe4000bf06070 */
[----:B01----:R-:W-:-:S05]  /*0150*/  IMAD R2, R4, UR6, RZ ;  /* 0x0000000604027c24 */ /* 0x003fca000f8e02ff */
[----:B------:R-:W-:-:S13]  /*0160*/  ISETP.GE.U32.AND P0, PT, R2, UR7, PT ;  /* 0x0000000702007c0c */ /* 0x000fda000bf06070 */
[C---:B------:R-:W-:Y:S01]  /*0170*/  @!P0 IADD3 R0, PT, PT, R2.reuse, UR5, RZ ;  /* 0x0000000502008c10 */ /* 0x040fe2000fffe0ff */
[----:B------:R-:W-:Y:S01]  /*0180*/  UMOV UR5, UR6 ;  /* 0x0000000600057c82 */ /* 0x000fe20008000000 */
[----:B------:R-:W-:Y:S02]  /*0190*/  @!P0 LEA R2, R2, UR4, 0x2 ;  /* 0x0000000402028c11 */ /* 0x000fe4000f8e10ff */
[----:B------:R-:W-:-:S03]  /*01a0*/  @!P0 LEA R0, R0, UR4, 0x2 ;  /* 0x0000000400008c11 */ /* 0x000fc6000f8e10ff */
[----:B------:R-:W-:Y:S04]  /*01b0*/  @!P0 LDS R3, [R2] ;  /* 0x0000000002038984 */ /* 0x000fe80000000800 */
[----:B------:R-:W0:Y:S02]  /*01c0*/  @!P0 LDS R0, [R0] ;  /* 0x0000000000008984 */ /* 0x000e240000000800 */
[----:B0-----:R-:W-:-:S05]  /*01d0*/  @!P0 FADD R3, R0, R3 ;  /* 0x0000000300038221 */ /* 0x001fca0000000000 */
[----:B------:R1:W-:Y:S01]  /*01e0*/  @!P0 STS [R2], R3 ;  /* 0x0000000302008388 */ /* 0x0003e20000000800 */
[----:B------:R-:W-:Y:S06]  /*01f0*/  BAR.SYNC.DEFER_BLOCKING 0x0 ;  /* 0x0000000000007b1d */ /* 0x000fec0000010000 */
[----:B------:R-:W-:Y:S05]  /*0200*/  BRA.U !UP0, `(.L_x_1) ;  /* 0xfffffffd08c87547 */ /* 0x000fea000b83ffff */
.L_x_0:
[----:B------:R-:W-:Y:S05]  /*0210*/  @P1 EXIT ;  /* 0x000000000000194d */ /* 0x000fea0003800000 */
[----:B------:R-:W2:Y:S01]  /*0220*/  S2UR UR5, SR_CgaCtaId ;  /* 0x00000000000579c3 */ /* 0x000ea20000008800 */
[----:B------:R-:W-:-:S07]  /*0230*/  UMOV UR4, 0x400 ;  /* 0x0000040000047882 */ /* 0x000fce0000000000 */
[----:B01----:R-:W0:Y:S01]  /*0240*/  LDC.64 R2, c[0x0][0x388] ;  /* 0x0000e200ff027b82 */ /* 0x003e220000000a00 */
[----:B--2---:R-:W-:Y:S01]  /*0250*/  ULEA UR4, UR5, UR4, 0x18 ;  /* 0x0000000405047291 */ /* 0x004fe2000f8ec0ff */
[----:B0-----:R-:W-:-:S08]  /*0260*/  IMAD.WIDE.U32 R2, R7, 0x4, R2 ;  /* 0x0000000407027825 */ /* 0x001fd000078e0002 */
[----:B------:R-:W0:Y:S04]  /*0270*/  LDS R5, [UR4] ;  /* 0x00000004ff057984 */ /* 0x000e280008000800 */
[----:B0-----:R-:W-:Y:S01]  /*0280*/  STG.E desc[UR8][R2.64], R5 ;  /* 0x0000000502007986 */ /* 0x001fe2000c101908 */
[----:B------:R-:W-:Y:S05]  /*0290*/  EXIT ;  /* 0x000000000000794d */ /* 0x000fea0003800000 */
.L_x_2:
[----:B------:R-:W-:-:S00]  /*02a0*/  BRA `(.L_x_2) ;  /* 0xfffffffc00fc7947 */ /* 0x000fc0000383ffff */
[----:B------:R-:W-:-:S00]  /*02b0*/  NOP ;  /* 0x0000000000007918 */ /* 0x000fc00000000000 */
        /* <DEDUP_REMOVED lines=12> */
.L_x_3:


//--------------------- .nv.shared._Z7reduce0PfS_i --------------------------
	.section	.nv.shared._Z7reduce0PfS_i,"aw",@nobits
	.sectionflags	@""
	.align	16
	.zero		1024


//--------------------- .nv.shared.reserved.0     --------------------------
	.section	.nv.shared.reserved.0,"aw",@nobits
	.weak		__nv_reservedSMEM_offset_0_alias
	.size		__nv_reservedSMEM_offset_0_alias, 0, 64
	.other		__nv_reservedSMEM_offset_0_alias,@"STO_CUDA_RESERVED_SHARED STV_DEFAULT"
__nv_reservedSMEM_offset_0_alias:
	.zero		0
	.zero		64


//--------------------- .nv.constant0._Z7reduce0PfS_i --------------------------
	.section	.nv.constant0._Z7reduce0PfS_i,"a",@progbits
	.sectionflags	@""
	.align	4
.nv.constant0._Z7reduce0PfS_i:
	.zero		916


//--------------------- SYMBOLS --------------------------

	.type		.nv.reservedSmem.offset0,@object
	.size		.nv.reservedSmem.offset0,0x4
	.type		.nv.reservedSmem.cap,@object
	.size		.nv.reservedSmem.cap,0x4
